	.headerflags	@"EF_CUDA_TEXMODE_UNIFIED EF_CUDA_64BIT_ADDRESS EF_CUDA_ACCELERATORS EF_CUDA_SM90 EF_CUDA_VIRTUAL_SM(EF_CUDA_SM90)"
	.elftype	@"ET_EXEC"


//--------------------- .nv.info                  --------------------------
	.section	.nv.info,"",@"SHT_CUDA_INFO"
	.align	4


	//----- nvinfo : EIATTR_REGCOUNT
	.align		4
        /*0000*/ 	.byte	0x04, 0x2f
        /*0002*/ 	.short	(.L_1 - .L_0)
	.align		4
.L_0:
        /*0004*/ 	.word	index@(triton_poi_fused_cat_3)
        /*0008*/ 	.word	0x00000018


	//----- nvinfo : EIATTR_MIN_STACK_SIZE
	.align		4
.L_1:
        /*000c*/ 	.byte	0x04, 0x12
        /*000e*/ 	.short	(.L_3 - .L_2)
	.align		4
.L_2:
        /*0010*/ 	.word	index@(triton_poi_fused_cat_3)
        /*0014*/ 	.word	0x00000000


	//----- nvinfo : EIATTR_FRAME_SIZE
	.align		4
.L_3:
        /*0018*/ 	.byte	0x04, 0x11
        /*001a*/ 	.short	(.L_5 - .L_4)
	.align		4
.L_4:
        /*001c*/ 	.word	index@(triton_poi_fused_cat_3)
        /*0020*/ 	.word	0x00000000


	//----- nvinfo : EIATTR_MIN_STACK_SIZE
	.align		4
.L_5:
        /*0024*/ 	.byte	0x04, 0x12
        /*0026*/ 	.short	(.L_7 - .L_6)
	.align		4
.L_6:
        /*0028*/ 	.word	index@(triton_poi_fused_cat_3)
        /*002c*/ 	.word	0x00000000
.L_7:


//--------------------- .nv.info.triton_poi_fused_cat_3 --------------------------
	.section	.nv.info.triton_poi_fused_cat_3,"",@"SHT_CUDA_INFO"
	.sectionflags	@""
	.align	4


	//----- nvinfo : EIATTR_CUDA_API_VERSION
	.align		4
        /*0000*/ 	.byte	0x04, 0x37
        /*0002*/ 	.short	(.L_9 - .L_8)
.L_8:
        /*0004*/ 	.word	0x0000007c


	//----- nvinfo : EIATTR_KPARAM_INFO
	.align		4
.L_9:
        /*0008*/ 	.byte	0x04, 0x17
        /*000a*/ 	.short	(.L_11 - .L_10)
.L_10:
        /*000c*/ 	.word	0x00000000
        /*0010*/ 	.short	0x0008
        /*0012*/ 	.short	0x0040
        /*0014*/ 	.byte	0x00, 0xf0, 0x11, 0x00


	//----- nvinfo : EIATTR_KPARAM_INFO
	.align		4
.L_11:
        /*0018*/ 	.byte	0x04, 0x17
        /*001a*/ 	.short	(.L_13 - .L_12)
.L_12:
        /*001c*/ 	.word	0x00000000
        /*0020*/ 	.short	0x0007
        /*0022*/ 	.short	0x0038
        /*0024*/ 	.byte	0x00, 0xf4, 0x21, 0x00


	//----- nvinfo : EIATTR_KPARAM_INFO
	.align		4
.L_13:
        /*0028*/ 	.byte	0x04, 0x17
        /*002a*/ 	.short	(.L_15 - .L_14)
.L_14:
        /*002c*/ 	.word	0x00000000
        /*0030*/ 	.short	0x0006
        /*0032*/ 	.short	0x0030
        /*0034*/ 	.byte	0x00, 0xf4, 0x21, 0x00


	//----- nvinfo : EIATTR_KPARAM_INFO
	.align		4
.L_15:
        /*0038*/ 	.byte	0x04, 0x17
        /*003a*/ 	.short	(.L_17 - .L_16)
.L_16:
        /*003c*/ 	.word	0x00000000
        /*0040*/ 	.short	0x0005
        /*0042*/ 	.short	0x0028
        /*0044*/ 	.byte	0x00, 0xf4, 0x21, 0x00


	//----- nvinfo : EIATTR_KPARAM_INFO
	.align		4
.L_17:
        /*0048*/ 	.byte	0x04, 0x17
        /*004a*/ 	.short	(.L_19 - .L_18)
.L_18:
        /*004c*/ 	.word	0x00000000
        /*0050*/ 	.short	0x0004
        /*0052*/ 	.short	0x0020
        /*0054*/ 	.byte	0x00, 0xf4, 0x21, 0x00


	//----- nvinfo : EIATTR_KPARAM_INFO
	.align		4
.L_19:
        /*0058*/ 	.byte	0x04, 0x17
        /*005a*/ 	.short	(.L_21 - .L_20)
.L_20:
        /*005c*/ 	.word	0x00000000
        /*0060*/ 	.short	0x0003
        /*0062*/ 	.short	0x0018
        /*0064*/ 	.byte	0x00, 0xf4, 0x21, 0x00


	//----- nvinfo : EIATTR_KPARAM_INFO
	.align		4
.L_21:
        /*0068*/ 	.byte	0x04, 0x17
        /*006a*/ 	.short	(.L_23 - .L_22)
.L_22:
        /*006c*/ 	.word	0x00000000
        /*0070*/ 	.short	0x0002
        /*0072*/ 	.short	0x0010
        /*0074*/ 	.byte	0x00, 0xf4, 0x21, 0x00


	//----- nvinfo : EIATTR_KPARAM_INFO
	.align		4
.L_23:
        /*0078*/ 	.byte	0x04, 0x17
        /*007a*/ 	.short	(.L_25 - .L_24)
.L_24:
        /*007c*/ 	.word	0x00000000
        /*0080*/ 	.short	0x0001
        /*0082*/ 	.short	0x0008
        /*0084*/ 	.byte	0x00, 0xf4, 0x21, 0x00


	//----- nvinfo : EIATTR_KPARAM_INFO
	.align		4
.L_25:
        /*0088*/ 	.byte	0x04, 0x17
        /*008a*/ 	.short	(.L_27 - .L_26)
.L_26:
        /*008c*/ 	.word	0x00000000
        /*0090*/ 	.short	0x0000
        /*0092*/ 	.short	0x0000
        /*0094*/ 	.byte	0x00, 0xf4, 0x21, 0x00


	//----- nvinfo : EIATTR_SPARSE_MMA_MASK
	.align		4
.L_27:
        /*0098*/ 	.byte	0x03, 0x50
        /*009a*/ 	.short	0x0000


	//----- nvinfo : EIATTR_MAXREG_COUNT
	.align		4
        /*009c*/ 	.byte	0x03, 0x1b
        /*009e*/ 	.short	0x00ff


	//----- nvinfo : EIATTR_EXIT_INSTR_OFFSETS
	.align		4
        /*00a0*/ 	.byte	0x04, 0x1c
        /*00a2*/ 	.short	(.L_29 - .L_28)


	//   ....[0]....
.L_28:
        /*00a4*/ 	.word	0x00000520


	//   ....[1]....
        /*00a8*/ 	.word	0x00000540


	//----- nvinfo : EIATTR_REQNTID
	.align		4
.L_29:
        /*00ac*/ 	.byte	0x04, 0x10
        /*00ae*/ 	.short	(.L_31 - .L_30)
.L_30:
        /*00b0*/ 	.word	0x00000080
        /*00b4*/ 	.word	0x00000001
        /*00b8*/ 	.word	0x00000001


	//----- nvinfo : EIATTR_CBANK_PARAM_SIZE
	.align		4
.L_31:
        /*00bc*/ 	.byte	0x03, 0x19
        /*00be*/ 	.short	0x0044


	//----- nvinfo : EIATTR_PARAM_CBANK
	.align		4
        /*00c0*/ 	.byte	0x04, 0x0a
        /*00c2*/ 	.short	(.L_33 - .L_32)
	.align		4
.L_32:
        /*00c4*/ 	.word	index@(.nv.constant0.triton_poi_fused_cat_3)
        /*00c8*/ 	.short	0x0210
        /*00ca*/ 	.short	0x0044


	//----- nvinfo : EIATTR_SW_WAR
	.align		4
.L_33:
        /*00cc*/ 	.byte	0x04, 0x36
        /*00ce*/ 	.short	(.L_35 - .L_34)
.L_34:
        /*00d0*/ 	.word	0x00000008
.L_35:


//--------------------- .nv.callgraph             --------------------------
	.section	.nv.callgraph,"",@"SHT_CUDA_CALLGRAPH"
	.align	4
	.sectionentsize	8
	.align		4
        /*0000*/ 	.word	0x00000000
	.align		4
        /*0004*/ 	.word	0xffffffff
	.align		4
        /*0008*/ 	.word	0x00000000
	.align		4
        /*000c*/ 	.word	0xfffffffe
	.align		4
        /*0010*/ 	.word	0x00000000
	.align		4
        /*0014*/ 	.word	0xfffffffd
	.align		4
        /*0018*/ 	.word	0x00000000
	.align		4
        /*001c*/ 	.word	0xfffffffc


//--------------------- .text.triton_poi_fused_cat_3 --------------------------
	.section	.text.triton_poi_fused_cat_3,"ax",@progbits
	.align	128
        .global         triton_poi_fused_cat_3
        .type           triton_poi_fused_cat_3,@function
        .size           triton_poi_fused_cat_3,(.L_x_1 - triton_poi_fused_cat_3)
        .other          triton_poi_fused_cat_3,@"STO_CUDA_ENTRY STV_DEFAULT"
triton_poi_fused_cat_3:
.text.triton_poi_fused_cat_3:
[----:B------:R-:W0:Y:S01]  /*0000*/  LDC R1, c[0x0][0x28] ;  /* 0x00000a00ff017b82 */ /* 0x000e220000000800 */
[----:B------:R-:W1:Y:S07]  /*0010*/  S2R R0, SR_TID.X ;  /* 0x0000000000007919 */ /* 0x000e6e0000002100 */
[----:B------:R-:W2:Y:S01]  /*0020*/  LDC.64 R4, c[0x0][0x220] ;  /* 0x00008800ff047b82 */ /* 0x000ea20000000a00 */
[----:B------:R-:W-:Y:S01]  /*0030*/  ULDC.64 UR4, c[0x0][0x208] ;  /* 0x0000820000047ab9 */ /* 0x000fe20000000a00 */
[----:B------:R-:W3:Y:S06]  /*0040*/  S2R R3, SR_CTAID.X ;  /* 0x0000000000037919 */ /* 0x000eec0000002500 */
[----:B------:R-:W4:Y:S08]  /*0050*/  LDC.64 R16, c[0x0][0x228] ;  /* 0x00008a00ff107b82 */ /* 0x000f300000000a00 */
[----:B------:R-:W5:Y:S01]  /*0060*/  LDC.64 R12, c[0x0][0x230] ;  /* 0x00008c00ff0c7b82 */ /* 0x000f620000000a00 */
[----:B-1----:R-:W-:-:S02]  /*0070*/  LOP3.LUT R0, R0, 0x7f, RZ, 0xc0, !PT ;  /* 0x0000007f00007812 */ /* 0x002fc400078ec0ff */
[----:B---3--:R-:W-:-:S03]  /*0080*/  SHF.R.S32.HI R2, RZ, 0x18, R3 ;  /* 0x00000018ff027819 */ /* 0x008fc60000011403 */
[----:B------:R-:W-:Y:S01]  /*0090*/  IMAD R0, R3, 0x80, R0 ;  /* 0x0000008003007824 */ /* 0x000fe200078e0200 */
[----:B------:R-:W-:-:S03]  /*00a0*/  SGXT R3, R2, 0x1 ;  /* 0x000000010203781a */ /* 0x000fc60000000200 */
[----:B------:R-:W-:Y:S01]  /*00b0*/  IMAD.HI R8, R0, 0x66666667, RZ ;  /* 0x6666666700087827 */ /* 0x000fe200078e02ff */
[----:B------:R-:W-:-:S04]  /*00c0*/  LEA.HI R3, R3, R0, RZ, 0x4 ;  /* 0x0000000003037211 */ /* 0x000fc800078f20ff */
[----:B------:R-:W-:Y:S02]  /*00d0*/  SHF.R.S32.HI R2, RZ, 0x4, R3 ;  /* 0x00000004ff027819 */ /* 0x000fe40000011403 */
[----:B------:R-:W-:-:S03]  /*00e0*/  LOP3.LUT R11, R3, 0xfffffff0, RZ, 0xc0, !PT ;  /* 0xfffffff0030b7812 */ /* 0x000fc600078ec0ff */
[----:B------:R-:W-:-:S05]  /*00f0*/  IMAD.HI R6, R2, 0x66666667, RZ ;  /* 0x6666666702067827 */ /* 0x000fca00078e02ff */
[----:B------:R-:W-:-:S04]  /*0100*/  SHF.R.U32.HI R7, RZ, 0x1f, R6 ;  /* 0x0000001fff077819 */ /* 0x000fc80000011606 */
[----:B------:R-:W-:Y:S02]  /*0110*/  LEA.HI.SX32 R9, R6, R7, 0x1e ;  /* 0x0000000706097211 */ /* 0x000fe400078ff2ff */
[----:B------:R-:W1:Y:S03]  /*0120*/  LDC.64 R6, c[0x0][0x218] ;  /* 0x00008600ff067b82 */ /* 0x000e660000000a00 */
[----:B------:R-:W-:Y:S01]  /*0130*/  IMAD R2, R9, -0xa, R2 ;  /* 0xfffffff609027824 */ /* 0x000fe200078e0202 */
[----:B------:R-:W-:-:S03]  /*0140*/  SHF.R.U32.HI R9, RZ, 0x1f, R8 ;  /* 0x0000001fff097819 */ /* 0x000fc60000011608 */
[C---:B------:R-:W-:Y:S01]  /*0150*/  VIADD R14, R2.reuse, 0xfffffffc ;  /* 0xfffffffc020e7836 */ /* 0x040fe20000000000 */
[----:B------:R-:W-:Y:S02]  /*0160*/  LOP3.LUT R18, R2, 0xfffffffe, RZ, 0xc0, !PT ;  /* 0xfffffffe02127812 */ /* 0x000fe400078ec0ff */
[----:B------:R-:W-:Y:S01]  /*0170*/  LEA.HI.SX32 R3, R8, R9, 0x1a ;  /* 0x0000000908037211 */ /* 0x000fe200078fd2ff */
[----:B------:R-:W-:Y:S01]  /*0180*/  IMAD.IADD R8, R0, 0x1, -R11 ;  /* 0x0000000100087824 */ /* 0x000fe200078e0a0b */
[----:B------:R-:W-:-:S03]  /*0190*/  ISETP.NE.AND P1, PT, R18, 0x4, PT ;  /* 0x000000041200780c */ /* 0x000fc60003f25270 */
[----:B------:R-:W-:Y:S01]  /*01a0*/  IMAD R19, R3, 0x20, R8 ;  /* 0x0000002003137824 */ /* 0x000fe200078e0208 */
[----:B------:R-:W-:Y:S01]  /*01b0*/  ISETP.LT.AND P3, PT, R0, 0x280, !P1 ;  /* 0x000002800000780c */ /* 0x000fe20004f61270 */
[----:B------:R-:W3:Y:S02]  /*01c0*/  LDC.64 R8, c[0x0][0x238] ;  /* 0x00008e00ff087b82 */ /* 0x000ee40000000a00 */
[C---:B------:R-:W-:Y:S02]  /*01d0*/  IMAD R11, R14.reuse, 0x10, R19 ;  /* 0x000000100e0b7824 */ /* 0x040fe400078e0213 */
[----:B--2---:R-:W-:-:S04]  /*01e0*/  IMAD.WIDE R14, R14, 0x4, R4 ;  /* 0x000000040e0e7825 */ /* 0x004fc800078e0204 */
[----:B-1----:R-:W-:Y:S01]  /*01f0*/  IMAD.WIDE R10, R11, 0x4, R6 ;  /* 0x000000040b0a7825 */ /* 0x002fe200078e0206 */
[----:B------:R-:W-:Y:S01]  /*0200*/  CS2R R6, SRZ ;  /* 0x0000000000067805 */ /* 0x000fe2000001ff00 */
[----:B------:R-:W1:Y:S05]  /*0210*/  LDC.64 R4, c[0x0][0x240] ;  /* 0x00009000ff047b82 */ /* 0x000e6a0000000a00 */
[----:B------:R2:W3:Y:S04]  /*0220*/  @P3 LDG.E R7, desc[UR4][R10.64] ;  /* 0x000000040a073981 */ /* 0x0004e8000c1e1900 */
[----:B------:R4:W3:Y:S01]  /*0230*/  @P3 LDG.E.EL R6, desc[UR4][R14.64] ;  /* 0x000000040e063981 */ /* 0x0008e2000c2e1900 */
[----:B------:R-:W-:Y:S01]  /*0240*/  ISETP.NE.AND P0, PT, R18, 0x6, PT ;  /* 0x000000061200780c */ /* 0x000fe20003f05270 */
[C---:B------:R-:W-:Y:S01]  /*0250*/  IMAD R19, R2.reuse, 0x10, R19 ;  /* 0x0000001002137824 */ /* 0x040fe200078e0213 */
[C---:B------:R-:W-:Y:S01]  /*0260*/  ISETP.GT.AND P4, PT, R2.reuse, 0x7, PT ;  /* 0x000000070200780c */ /* 0x040fe20003f84270 */
[----:B-----5:R-:W-:Y:S01]  /*0270*/  IMAD.WIDE R12, R2, 0x4, R12 ;  /* 0x00000004020c7825 */ /* 0x020fe200078e020c */
[----:B------:R-:W-:-:S02]  /*0280*/  ISETP.LT.AND P5, PT, R0, 0x280, !P0 ;  /* 0x000002800000780c */ /* 0x000fc400047a1270 */
[----:B--2---:R-:W-:Y:S02]  /*0290*/  CS2R R10, SRZ ;  /* 0x00000000000a7805 */ /* 0x004fe4000001ff00 */
[----:B------:R-:W-:Y:S01]  /*02a0*/  ISETP.LT.AND P6, PT, R0, 0x280, P4 ;  /* 0x000002800000780c */ /* 0x000fe200027c1270 */
[C---:B------:R-:W-:Y:S02]  /*02b0*/  VIADD R21, R19.reuse, 0xffffffa0 ;  /* 0xffffffa013157836 */ /* 0x040fe40000000000 */
[----:B0---4-:R-:W-:Y:S02]  /*02c0*/  VIADD R15, R19, 0xffffff80 ;  /* 0xffffff80130f7836 */ /* 0x011fe40000000000 */
[----:B------:R-:W-:Y:S01]  /*02d0*/  IMAD.WIDE R16, R21, 0x4, R16 ;  /* 0x0000000415107825 */ /* 0x000fe200078e0210 */
[----:B------:R-:W-:-:S03]  /*02e0*/  CS2R R18, SRZ ;  /* 0x0000000000127805 */ /* 0x000fc6000001ff00 */
[----:B---3--:R-:W-:Y:S01]  /*02f0*/  IMAD.WIDE R14, R15, 0x4, R8 ;  /* 0x000000040f0e7825 */ /* 0x008fe200078e0208 */
[----:B------:R0:W2:Y:S01]  /*0300*/  @P5 LDG.E.EL R10, desc[UR4][R12.64+-0x18] ;  /* 0xffffe8040c0a5981 */ /* 0x0000a2000c2e1900 */
[----:B------:R-:W3:Y:S02]  /*0310*/  LDC.64 R8, c[0x0][0x210] ;  /* 0x00008400ff087b82 */ /* 0x000ee40000000a00 */
[C---:B-1----:R-:W-:Y:S01]  /*0320*/  IMAD.WIDE R4, R2.reuse, 0x4, R4 ;  /* 0x0000000402047825 */ /* 0x042fe200078e0204 */
[----:B------:R-:W4:Y:S04]  /*0330*/  @P5 LDG.E R11, desc[UR4][R16.64] ;  /* 0x00000004100b5981 */ /* 0x000f28000c1e1900 */
[----:B------:R-:W5:Y:S04]  /*0340*/  @P6 LDG.E R18, desc[UR4][R14.64] ;  /* 0x000000040e126981 */ /* 0x000f68000c1e1900 */
[----:B------:R-:W5:Y:S01]  /*0350*/  @P6 LDG.E.EL R19, desc[UR4][R4.64+-0x20] ;  /* 0xffffe00404136981 */ /* 0x000f62000c2e1900 */
[----:B------:R-:W-:Y:S01]  /*0360*/  ISETP.GE.AND P2, PT, R2, 0x4, PT ;  /* 0x000000040200780c */ /* 0x000fe20003f46270 */
[----:B------:R-:W-:-:S04]  /*0370*/  IMAD R2, R3, -0xa0, R0 ;  /* 0xffffff6003027824 */ /* 0x000fc800078e0200 */
[----:B------:R-:W-:-:S04]  /*0380*/  IMAD R3, R3, 0x40, R2 ;  /* 0x0000004003037824 */ /* 0x000fc800078e0202 */
[----:B---3--:R-:W-:Y:S02]  /*0390*/  IMAD.WIDE R8, R3, 0x4, R8 ;  /* 0x0000000403087825 */ /* 0x008fe400078e0208 */
[----:B------:R-:W1:Y:S01]  /*03a0*/  LDC.64 R2, c[0x0][0x248] ;  /* 0x00009200ff027b82 */ /* 0x000e620000000a00 */
[----:B0-----:R-:W-:Y:S02]  /*03b0*/  SEL R12, R7, RZ, P3 ;  /* 0x000000ff070c7207 */ /* 0x001fe40001800000 */
[----:B------:R-:W-:Y:S01]  /*03c0*/  SEL R7, R6, RZ, P3 ;  /* 0x000000ff06077207 */ /* 0x000fe20001800000 */
[----:B------:R-:W-:Y:S01]  /*03d0*/  IMAD.MOV.U32 R6, RZ, RZ, RZ ;  /* 0x000000ffff067224 */ /* 0x000fe200078e00ff */
[----:B------:R-:W-:-:S13]  /*03e0*/  ISETP.LT.AND P3, PT, R0, 0x280, !P2 ;  /* 0x000002800000780c */ /* 0x000fda0005761270 */
[----:B------:R-:W3:Y:S01]  /*03f0*/  @P3 LDG.E R6, desc[UR4][R8.64] ;  /* 0x0000000408063981 */ /* 0x000ee2000c1e1900 */
[----:B-1----:R-:W-:Y:S01]  /*0400*/  IMAD.WIDE R2, R0, 0x4, R2 ;  /* 0x0000000400027825 */ /* 0x002fe200078e0202 */
[----:B--2---:R-:W-:Y:S02]  /*0410*/  SEL R10, R10, RZ, P5 ;  /* 0x000000ff0a0a7207 */ /* 0x004fe40002800000 */
[----:B----4-:R-:W-:Y:S02]  /*0420*/  SEL R11, R11, RZ, P5 ;  /* 0x000000ff0b0b7207 */ /* 0x010fe40002800000 */
[----:B-----5:R-:W-:Y:S02]  /*0430*/  SEL R18, R18, RZ, P6 ;  /* 0x000000ff12127207 */ /* 0x020fe40003000000 */
[C---:B------:R-:W-:Y:S01]  /*0440*/  FSETP.GT.AND P5, PT, R11.reuse, -R10, PT ;  /* 0x8000000a0b00720b */ /* 0x040fe20003fa4000 */
[----:B------:R-:W-:Y:S01]  /*0450*/  FADD R10, R11, R10 ;  /* 0x0000000a0b0a7221 */ /* 0x000fe20000000000 */
[----:B------:R-:W-:-:S04]  /*0460*/  SEL R19, R19, RZ, P6 ;  /* 0x000000ff13137207 */ /* 0x000fc80003000000 */
[C---:B------:R-:W-:Y:S01]  /*0470*/  FSETP.GT.AND P6, PT, R18.reuse, -R19, PT ;  /* 0x800000131200720b */ /* 0x040fe20003fc4000 */
[----:B------:R-:W-:-:S06]  /*0480*/  FADD R19, R18, R19 ;  /* 0x0000001312137221 */ /* 0x000fcc0000000000 */
[----:B------:R-:W-:Y:S01]  /*0490*/  @!P5 FMUL R10, R10, 0.20000000298023223877 ;  /* 0x3e4ccccd0a0ad820 */ /* 0x000fe20000400000 */
[C---:B------:R-:W-:Y:S01]  /*04a0*/  FSETP.GT.AND P5, PT, R12.reuse, -R7, PT ;  /* 0x800000070c00720b */ /* 0x040fe20003fa4000 */
[----:B------:R-:W-:-:S04]  /*04b0*/  FADD R7, R12, R7 ;  /* 0x000000070c077221 */ /* 0x000fc80000000000 */
[----:B------:R-:W-:Y:S01]  /*04c0*/  @!P6 FMUL R19, R19, 0.20000000298023223877 ;  /* 0x3e4ccccd1313e820 */ /* 0x000fe20000400000 */
[----:B------:R-:W-:-:S04]  /*04d0*/  ISETP.GE.AND P6, PT, R0, 0x280, PT ;  /* 0x000002800000780c */ /* 0x000fc80003fc6270 */
[----:B------:R-:W-:-:S03]  /*04e0*/  @P0 FSEL R10, R19, RZ, P4 ;  /* 0x000000ff130a0208 */ /* 0x000fc60002000000 */
[----:B------:R-:W-:Y:S01]  /*04f0*/  @!P5 FMUL R7, R7, 0.20000000298023223877 ;  /* 0x3e4ccccd0707d820 */ /* 0x000fe20000400000 */
[----:B---3--:R-:W-:-:S04]  /*0500*/  SEL R5, R6, RZ, P3 ;  /* 0x000000ff06057207 */ /* 0x008fc80001800000 */
[----:B------:R-:W-:Y:S01]  /*0510*/  @P2 FSEL R5, R7, R10, !P1 ;  /* 0x0000000a07052208 */ /* 0x000fe20004800000 */
[----:B------:R-:W-:Y:S06]  /*0520*/  @P6 EXIT ;  /* 0x000000000000694d */ /* 0x000fec0003800000 */
[----:B------:R-:W-:Y:S01]  /*0530*/  STG.E desc[UR4][R2.64], R5 ;  /* 0x0000000502007986 */ /* 0x000fe2000c101904 */
[----:B------:R-:W-:Y:S05]  /*0540*/  EXIT ;  /* 0x000000000000794d */ /* 0x000fea0003800000 */
.L_x_0:
[----:B------:R-:W-:-:S00]  /*0550*/  BRA `(.L_x_0) ;  /* 0xfffffffc00fc7947 */ /* 0x000fc0000383ffff */
[----:B------:R-:W-:-:S00]  /*0560*/  NOP ;  /* 0x0000000000007918 */ /* 0x000fc00000000000 */
        /* <DEDUP_REMOVED lines=9> */
.L_x_1:


//--------------------- .nv.constant0.triton_poi_fused_cat_3 --------------------------
	.section	.nv.constant0.triton_poi_fused_cat_3,"a",@progbits
	.sectionflags	@""
	.align	4
.nv.constant0.triton_poi_fused_cat_3:
	.zero		596
